	.headerflags	@"EF_CUDA_TEXMODE_UNIFIED EF_CUDA_64BIT_ADDRESS EF_CUDA_ACCELERATORS EF_CUDA_SM90 EF_CUDA_VIRTUAL_SM(EF_CUDA_SM90)"
	.elftype	@"ET_EXEC"


//--------------------- .nv.info                  --------------------------
	.section	.nv.info,"",@"SHT_CUDA_INFO"
	.align	4


	//----- nvinfo : EIATTR_REGCOUNT
	.align		4
        /*0000*/ 	.byte	0x04, 0x2f
        /*0002*/ 	.short	(.L_1 - .L_0)
	.align		4
.L_0:
        /*0004*/ 	.word	index@(triton_poi_fused_convolution_14)
        /*0008*/ 	.word	0x00000014


	//----- nvinfo : EIATTR_MIN_STACK_SIZE
	.align		4
.L_1:
        /*000c*/ 	.byte	0x04, 0x12
        /*000e*/ 	.short	(.L_3 - .L_2)
	.align		4
.L_2:
        /*0010*/ 	.word	index@(triton_poi_fused_convolution_14)
        /*0014*/ 	.word	0x00000000


	//----- nvinfo : EIATTR_FRAME_SIZE
	.align		4
.L_3:
        /*0018*/ 	.byte	0x04, 0x11
        /*001a*/ 	.short	(.L_5 - .L_4)
	.align		4
.L_4:
        /*001c*/ 	.word	index@(triton_poi_fused_convolution_14)
        /*0020*/ 	.word	0x00000000


	//----- nvinfo : EIATTR_MIN_STACK_SIZE
	.align		4
.L_5:
        /*0024*/ 	.byte	0x04, 0x12
        /*0026*/ 	.short	(.L_7 - .L_6)
	.align		4
.L_6:
        /*0028*/ 	.word	index@(triton_poi_fused_convolution_14)
        /*002c*/ 	.word	0x00000000
.L_7:


//--------------------- .nv.info.triton_poi_fused_convolution_14 --------------------------
	.section	.nv.info.triton_poi_fused_convolution_14,"",@"SHT_CUDA_INFO"
	.sectionflags	@""
	.align	4


	//----- nvinfo : EIATTR_CUDA_API_VERSION
	.align		4
        /*0000*/ 	.byte	0x04, 0x37
        /*0002*/ 	.short	(.L_9 - .L_8)
.L_8:
        /*0004*/ 	.word	0x0000007c


	//----- nvinfo : EIATTR_KPARAM_INFO
	.align		4
.L_9:
        /*0008*/ 	.byte	0x04, 0x17
        /*000a*/ 	.short	(.L_11 - .L_10)
.L_10:
        /*000c*/ 	.word	0x00000000
        /*0010*/ 	.short	0x0004
        /*0012*/ 	.short	0x001c
        /*0014*/ 	.byte	0x00, 0xf0, 0x11, 0x00


	//----- nvinfo : EIATTR_KPARAM_INFO
	.align		4
.L_11:
        /*0018*/ 	.byte	0x04, 0x17
        /*001a*/ 	.short	(.L_13 - .L_12)
.L_12:
        /*001c*/ 	.word	0x00000000
        /*0020*/ 	.short	0x0003
        /*0022*/ 	.short	0x0018
        /*0024*/ 	.byte	0x00, 0xf0, 0x11, 0x00


	//----- nvinfo : EIATTR_KPARAM_INFO
	.align		4
.L_13:
        /*0028*/ 	.byte	0x04, 0x17
        /*002a*/ 	.short	(.L_15 - .L_14)
.L_14:
        /*002c*/ 	.word	0x00000000
        /*0030*/ 	.short	0x0002
        /*0032*/ 	.short	0x0010
        /*0034*/ 	.byte	0x00, 0xf4, 0x21, 0x00


	//----- nvinfo : EIATTR_KPARAM_INFO
	.align		4
.L_15:
        /*0038*/ 	.byte	0x04, 0x17
        /*003a*/ 	.short	(.L_17 - .L_16)
.L_16:
        /*003c*/ 	.word	0x00000000
        /*0040*/ 	.short	0x0001
        /*0042*/ 	.short	0x0008
        /*0044*/ 	.byte	0x00, 0xf4, 0x21, 0x00


	//----- nvinfo : EIATTR_KPARAM_INFO
	.align		4
.L_17:
        /*0048*/ 	.byte	0x04, 0x17
        /*004a*/ 	.short	(.L_19 - .L_18)
.L_18:
        /*004c*/ 	.word	0x00000000
        /*0050*/ 	.short	0x0000
        /*0052*/ 	.short	0x0000
        /*0054*/ 	.byte	0x00, 0xf4, 0x21, 0x00


	//----- nvinfo : EIATTR_SPARSE_MMA_MASK
	.align		4
.L_19:
        /*0058*/ 	.byte	0x03, 0x50
        /*005a*/ 	.short	0x0000


	//----- nvinfo : EIATTR_MAXREG_COUNT
	.align		4
        /*005c*/ 	.byte	0x03, 0x1b
        /*005e*/ 	.short	0x00ff


	//----- nvinfo : EIATTR_EXIT_INSTR_OFFSETS
	.align		4
        /*0060*/ 	.byte	0x04, 0x1c
        /*0062*/ 	.short	(.L_21 - .L_20)


	//   ....[0]....
.L_20:
        /*0064*/ 	.word	0x00000390


	//   ....[1]....
        /*0068*/ 	.word	0x000003b0


	//----- nvinfo : EIATTR_REQNTID
	.align		4
.L_21:
        /*006c*/ 	.byte	0x04, 0x10
        /*006e*/ 	.short	(.L_23 - .L_22)
.L_22:
        /*0070*/ 	.word	0x00000080
        /*0074*/ 	.word	0x00000001
        /*0078*/ 	.word	0x00000001


	//----- nvinfo : EIATTR_CBANK_PARAM_SIZE
	.align		4
.L_23:
        /*007c*/ 	.byte	0x03, 0x19
        /*007e*/ 	.short	0x0020


	//----- nvinfo : EIATTR_PARAM_CBANK
	.align		4
        /*0080*/ 	.byte	0x04, 0x0a
        /*0082*/ 	.short	(.L_25 - .L_24)
	.align		4
.L_24:
        /*0084*/ 	.word	index@(.nv.constant0.triton_poi_fused_convolution_14)
        /*0088*/ 	.short	0x0210
        /*008a*/ 	.short	0x0020


	//----- nvinfo : EIATTR_SW_WAR
	.align		4
.L_25:
        /*008c*/ 	.byte	0x04, 0x36
        /*008e*/ 	.short	(.L_27 - .L_26)
.L_26:
        /*0090*/ 	.word	0x00000008
.L_27:


//--------------------- .nv.callgraph             --------------------------
	.section	.nv.callgraph,"",@"SHT_CUDA_CALLGRAPH"
	.align	4
	.sectionentsize	8
	.align		4
        /*0000*/ 	.word	0x00000000
	.align		4
        /*0004*/ 	.word	0xffffffff
	.align		4
        /*0008*/ 	.word	0x00000000
	.align		4
        /*000c*/ 	.word	0xfffffffe
	.align		4
        /*0010*/ 	.word	0x00000000
	.align		4
        /*0014*/ 	.word	0xfffffffd
	.align		4
        /*0018*/ 	.word	0x00000000
	.align		4
        /*001c*/ 	.word	0xfffffffc


//--------------------- .text.triton_poi_fused_convolution_14 --------------------------
	.section	.text.triton_poi_fused_convolution_14,"ax",@progbits
	.sectionflags	@"SHF_BARRIERS=1"
	.align	128
        .global         triton_poi_fused_convolution_14
        .type           triton_poi_fused_convolution_14,@function
        .size           triton_poi_fused_convolution_14,(.L_x_1 - triton_poi_fused_convolution_14)
        .other          triton_poi_fused_convolution_14,@"STO_CUDA_ENTRY STV_DEFAULT"
triton_poi_fused_convolution_14:
.text.triton_poi_fused_convolution_14:
[----:B------:R-:W0:Y:S02]  /*0000*/  LDC R1, c[0x0][0x28] ;  /* 0x00000a00ff017b82 */ /* 0x000e240000000800 */
[----:B------:R-:W1:Y:S01]  /*0010*/  S2R R8, SR_TID.X ;  /* 0x0000000000087919 */ /* 0x000e620000002100 */
[----:B------:R-:W2:Y:S01]  /*0020*/  LDC.64 R6, c[0x0][0x210] ;  /* 0x00008400ff067b82 */ /* 0x000ea20000000a00 */
[----:B------:R-:W-:Y:S01]  /*0030*/  CS2R R14, SRZ ;  /* 0x00000000000e7805 */ /* 0x000fe2000001ff00 */
[----:B------:R-:W-:Y:S01]  /*0040*/  ULDC.64 UR6, c[0x0][0x208] ;  /* 0x0000820000067ab9 */ /* 0x000fe20000000a00 */
[----:B------:R-:W3:Y:S01]  /*0050*/  S2R R0, SR_CTAID.X ;  /* 0x0000000000007919 */ /* 0x000ee20000002500 */
[----:B------:R-:W4:Y:S01]  /*0060*/  S2R R2, SR_CTAID.Y ;  /* 0x0000000000027919 */ /* 0x000f220000002600 */
[----:B-1----:R-:W-:Y:S01]  /*0070*/  LOP3.LUT R3, R8, 0x7f, RZ, 0xc0, !PT ;  /* 0x0000007f08037812 */ /* 0x002fe200078ec0ff */
[----:B---3--:R-:W-:-:S03]  /*0080*/  IMAD.SHL.U32 R0, R0, 0x2, RZ ;  /* 0x0000000200007824 */ /* 0x008fc600078e00ff */
[----:B----4-:R-:W-:Y:S02]  /*0090*/  PRMT R5, R3, 0x6540, R2 ;  /* 0x0000654003057816 */ /* 0x010fe40000000002 */
[----:B------:R-:W-:Y:S02]  /*00a0*/  ISETP.GE.AND P0, PT, R0, 0x100, PT ;  /* 0x000001000000780c */ /* 0x000fe40003f06270 */
[C---:B------:R-:W-:Y:S02]  /*00b0*/  LOP3.LUT R9, R5.reuse, 0x80, RZ, 0xfc, !PT ;  /* 0x0000008005097812 */ /* 0x040fe400078efcff */
[C---:B------:R-:W-:Y:S01]  /*00c0*/  ISETP.LT.AND P1, PT, R5.reuse, 0x100, !P0 ;  /* 0x000001000500780c */ /* 0x040fe20004721270 */
[--C-:B------:R-:W-:Y:S01]  /*00d0*/  IMAD R5, R5, 0x100, R0.reuse ;  /* 0x0000010005057824 */ /* 0x100fe200078e0200 */
[C---:B------:R-:W-:Y:S01]  /*00e0*/  ISETP.LT.AND P0, PT, R9.reuse, 0x100, !P0 ;  /* 0x000001000900780c */ /* 0x040fe20004701270 */
[----:B------:R-:W-:Y:S02]  /*00f0*/  IMAD R11, R9, 0x100, R0 ;  /* 0x00000100090b7824 */ /* 0x000fe400078e0200 */
[----:B--2---:R-:W-:-:S04]  /*0100*/  IMAD.WIDE R4, R5, 0x4, R6 ;  /* 0x0000000405047825 */ /* 0x004fc800078e0206 */
[----:B------:R-:W-:Y:S01]  /*0110*/  IMAD.WIDE R6, R11, 0x4, R6 ;  /* 0x000000040b067825 */ /* 0x000fe200078e0206 */
[----:B------:R-:W-:-:S03]  /*0120*/  CS2R R10, SRZ ;  /* 0x00000000000a7805 */ /* 0x000fc6000001ff00 */
[----:B------:R-:W2:Y:S04]  /*0130*/  @P1 LDG.E.64 R14, desc[UR6][R4.64] ;  /* 0x00000006040e1981 */ /* 0x000ea8000c1e1b00 */
[----:B------:R-:W3:Y:S01]  /*0140*/  @P0 LDG.E.64 R10, desc[UR6][R6.64] ;  /* 0x00000006060a0981 */ /* 0x000ee2000c1e1b00 */
[----:B------:R-:W1:Y:S01]  /*0150*/  S2UR UR5, SR_CgaCtaId ;  /* 0x00000000000579c3 */ /* 0x000e620000008800 */
[----:B------:R-:W-:Y:S01]  /*0160*/  UMOV UR4, 0x400 ;  /* 0x0000040000047882 */ /* 0x000fe20000000000 */
[----:B------:R-:W-:Y:S01]  /*0170*/  IMAD.SHL.U32 R12, R8, 0x10, RZ ;  /* 0x00000010080c7824 */ /* 0x000fe200078e00ff */
[--C-:B------:R-:W-:Y:S02]  /*0180*/  SHF.R.U32.HI R9, RZ, 0x2, R8.reuse ;  /* 0x00000002ff097819 */ /* 0x100fe40000011608 */
[----:B------:R-:W-:-:S02]  /*0190*/  SHF.R.U32.HI R13, RZ, 0x6, R8 ;  /* 0x00000006ff0d7819 */ /* 0x000fc40000011608 */
[----:B------:R-:W-:Y:S02]  /*01a0*/  LOP3.LUT R9, R9, 0x10, RZ, 0xc0, !PT ;  /* 0x0000001009097812 */ /* 0x000fe400078ec0ff */
[----:B------:R-:W-:Y:S02]  /*01b0*/  LOP3.LUT R12, R12, 0x7f0, RZ, 0xc0, !PT ;  /* 0x000007f00c0c7812 */ /* 0x000fe400078ec0ff */
[----:B------:R-:W-:-:S04]  /*01c0*/  SGXT.U32 R13, R13, 0x1 ;  /* 0x000000010d0d781a */ /* 0x000fc80000000000 */
[----:B------:R-:W-:Y:S01]  /*01d0*/  LOP3.LUT R13, R0, R13, RZ, 0xfc, !PT ;  /* 0x0000000d000d7212 */ /* 0x000fe200078efcff */
[----:B-1----:R-:W-:-:S06]  /*01e0*/  UPRMT UR4, UR5, 0x654, UR4 ;  /* 0x0000065405047896 */ /* 0x002fcc0008000004 */
[----:B------:R-:W-:Y:S01]  /*01f0*/  LEA R16, R3, UR4, 0x2 ;  /* 0x0000000403107c11 */ /* 0x000fe2000f8e10ff */
[----:B------:R-:W-:Y:S01]  /*0200*/  IMAD.SHL.U32 R3, R8, 0x4, RZ ;  /* 0x0000000408037824 */ /* 0x000fe200078e00ff */
[----:B------:R-:W-:-:S04]  /*0210*/  IADD3 R17, R12, UR4, R9 ;  /* 0x000000040c117c10 */ /* 0x000fc8000fffe009 */
[----:B------:R-:W-:-:S04]  /*0220*/  LOP3.LUT R3, R3, 0xfc, RZ, 0xc0, !PT ;  /* 0x000000fc03037812 */ /* 0x000fc800078ec0ff */
[----:B------:R-:W-:Y:S02]  /*0230*/  PRMT R12, R3, 0x6540, R2 ;  /* 0x00006540030c7816 */ /* 0x000fe40000000002 */
[----:B------:R-:W1:Y:S02]  /*0240*/  LDC.64 R2, c[0x0][0x218] ;  /* 0x00008600ff027b82 */ /* 0x000e640000000a00 */
[----:B------:R-:W-:Y:S01]  /*0250*/  SHF.R.S32.HI R9, RZ, 0x1f, R12 ;  /* 0x0000001fff097819 */ /* 0x000fe2000001140c */
[----:B--2---:R2:W-:Y:S04]  /*0260*/  STS [R16], R14 ;  /* 0x0000000e10007388 */ /* 0x0045e80000000800 */
[----:B------:R-:W-:Y:S04]  /*0270*/  STS [R16+0x410], R15 ;  /* 0x0004100f10007388 */ /* 0x000fe80000000800 */
[----:B---3--:R-:W-:Y:S01]  /*0280*/  STS [R16+0x200], R10 ;  /* 0x0002000a10007388 */ /* 0x008fe20000000800 */
[----:B--2---:R-:W-:-:S03]  /*0290*/  LEA.HI R14, R9, R12, RZ, 0x6 ;  /* 0x0000000c090e7211 */ /* 0x004fc600078f30ff */
[----:B------:R2:W-:Y:S01]  /*02a0*/  STS [R16+0x610], R11 ;  /* 0x0006100b10007388 */ /* 0x0005e20000000800 */
[----:B------:R-:W3:Y:S08]  /*02b0*/  LDC.64 R8, c[0x0][0x220] ;  /* 0x00008800ff087b82 */ /* 0x000ef00000000a00 */
[----:B------:R-:W-:Y:S01]  /*02c0*/  BAR.SYNC.DEFER_BLOCKING 0x0 ;  /* 0x0000000000007b1d */ /* 0x000fe20000010000 */
[C---:B--2---:R-:W-:Y:S01]  /*02d0*/  LOP3.LUT R11, R14.reuse, 0xffffffc0, RZ, 0xc0, !PT ;  /* 0xffffffc00e0b7812 */ /* 0x044fe200078ec0ff */
[----:B------:R-:W-:-:S04]  /*02e0*/  IMAD.SHL.U32 R14, R14, 0x100, RZ ;  /* 0x000001000e0e7824 */ /* 0x000fc800078e00ff */
[C---:B------:R-:W-:Y:S01]  /*02f0*/  IMAD.IADD R0, R12.reuse, 0x1, -R11 ;  /* 0x000000010c007824 */ /* 0x040fe200078e0a0b */
[----:B------:R-:W-:Y:S02]  /*0300*/  VIMNMX R12, R12, R13, !PT ;  /* 0x0000000d0c0c7248 */ /* 0x000fe40007fe0100 */
[----:B------:R-:W-:Y:S01]  /*0310*/  LOP3.LUT R11, R14, 0xffffc000, RZ, 0xc0, !PT ;  /* 0xffffc0000e0b7812 */ /* 0x000fe200078ec0ff */
[----:B------:R-:W-:Y:S01]  /*0320*/  IMAD R0, R13, 0x40, R0 ;  /* 0x000000400d007824 */ /* 0x000fe200078e0200 */
[----:B------:R-:W-:-:S03]  /*0330*/  ISETP.GE.AND P0, PT, R12, 0x100, PT ;  /* 0x000001000c00780c */ /* 0x000fc60003f06270 */
[----:B------:R-:W-:-:S04]  /*0340*/  IMAD.IADD R11, R0, 0x1, R11 ;  /* 0x00000001000b7824 */ /* 0x000fc800078e020b */
[C---:B-1----:R-:W-:Y:S01]  /*0350*/  IMAD.WIDE R2, R11.reuse, 0x4, R2 ;  /* 0x000000040b027825 */ /* 0x042fe200078e0202 */
[----:B------:R-:W1:Y:S03]  /*0360*/  LDS.128 R4, [R17] ;  /* 0x0000000011047984 */ /* 0x000e660000000c00 */
[----:B---3--:R-:W-:Y:S02]  /*0370*/  IMAD.WIDE R8, R11, 0x4, R8 ;  /* 0x000000040b087825 */ /* 0x008fe400078e0208 */
[----:B-1----:R1:W-:Y:S01]  /*0380*/  @!P0 STG.E.128 desc[UR6][R2.64], R4 ;  /* 0x0000000402008986 */ /* 0x0023e2000c101d06 */
[----:B------:R-:W-:Y:S05]  /*0390*/  @P0 EXIT ;  /* 0x000000000000094d */ /* 0x000fea0003800000 */
[----:B------:R-:W-:Y:S01]  /*03a0*/  STG.E.128 desc[UR6][R8.64], R4 ;  /* 0x0000000408007986 */ /* 0x000fe2000c101d06 */
[----:B------:R-:W-:Y:S05]  /*03b0*/  EXIT ;  /* 0x000000000000794d */ /* 0x000fea0003800000 */
.L_x_0:
[----:B------:R-:W-:-:S00]  /*03c0*/  BRA `(.L_x_0) ;  /* 0xfffffffc00fc7947 */ /* 0x000fc0000383ffff */
[----:B------:R-:W-:-:S00]  /*03d0*/  NOP ;  /* 0x0000000000007918 */ /* 0x000fc00000000000 */
        /* <DEDUP_REMOVED lines=10> */
.L_x_1:


//--------------------- .nv.shared.triton_poi_fused_convolution_14 --------------------------
	.section	.nv.shared.triton_poi_fused_convolution_14,"aw",@nobits
	.sectionflags	@""
	.align	16
	.zero		1024


//--------------------- .nv.constant0.triton_poi_fused_convolution_14 --------------------------
	.section	.nv.constant0.triton_poi_fused_convolution_14,"a",@progbits
	.sectionflags	@""
	.align	4
.nv.constant0.triton_poi_fused_convolution_14:
	.zero		560
